	.headerflags	@"EF_CUDA_TEXMODE_UNIFIED EF_CUDA_64BIT_ADDRESS EF_CUDA_SM86 EF_CUDA_VIRTUAL_SM(EF_CUDA_SM86)"
	.elftype	@"ET_EXEC"


//--------------------- .nv.info                  --------------------------
	.section	.nv.info,"",@"SHT_CUDA_INFO"
	.align	4


	//----- nvinfo : EIATTR_REGCOUNT
	.align		4
        /*0000*/ 	.byte	0x04, 0x2f
        /*0002*/ 	.short	(.L_1 - .L_0)
	.align		4
.L_0:
        /*0004*/ 	.word	index@(triton_)
        /*0008*/ 	.word	0x00000016


	//----- nvinfo : EIATTR_MIN_STACK_SIZE
	.align		4
.L_1:
        /*000c*/ 	.byte	0x04, 0x12
        /*000e*/ 	.short	(.L_3 - .L_2)
	.align		4
.L_2:
        /*0010*/ 	.word	index@(triton_)
        /*0014*/ 	.word	0x00000000


	//----- nvinfo : EIATTR_FRAME_SIZE
	.align		4
.L_3:
        /*0018*/ 	.byte	0x04, 0x11
        /*001a*/ 	.short	(.L_5 - .L_4)
	.align		4
.L_4:
        /*001c*/ 	.word	index@(triton_)
        /*0020*/ 	.word	0x00000000


	//----- nvinfo : EIATTR_MIN_STACK_SIZE
	.align		4
.L_5:
        /*0024*/ 	.byte	0x04, 0x12
        /*0026*/ 	.short	(.L_7 - .L_6)
	.align		4
.L_6:
        /*0028*/ 	.word	index@(triton_)
        /*002c*/ 	.word	0x00000000
.L_7:


//--------------------- .nv.info.triton_          --------------------------
	.section	.nv.info.triton_,"",@"SHT_CUDA_INFO"
	.sectionflags	@""
	.align	4


	//----- nvinfo : EIATTR_CUDA_API_VERSION
	.align		4
        /*0000*/ 	.byte	0x04, 0x37
        /*0002*/ 	.short	(.L_9 - .L_8)
.L_8:
        /*0004*/ 	.word	0x0000007c


	//----- nvinfo : EIATTR_SW2861232_WAR
	.align		4
.L_9:
        /*0008*/ 	.byte	0x01, 0x35
	.zero		2


	//----- nvinfo : EIATTR_PARAM_CBANK
	.align		4
        /*000c*/ 	.byte	0x04, 0x0a
        /*000e*/ 	.short	(.L_11 - .L_10)
	.align		4
.L_10:
        /*0010*/ 	.word	index@(.nv.constant0.triton_)
        /*0014*/ 	.short	0x0160
        /*0016*/ 	.short	0x0050


	//----- nvinfo : EIATTR_CBANK_PARAM_SIZE
	.align		4
.L_11:
        /*0018*/ 	.byte	0x03, 0x19
        /*001a*/ 	.short	0x0050


	//----- nvinfo : EIATTR_KPARAM_INFO
	.align		4
        /*001c*/ 	.byte	0x04, 0x17
        /*001e*/ 	.short	(.L_13 - .L_12)
.L_12:
        /*0020*/ 	.word	0x00000000
        /*0024*/ 	.short	0x0009
        /*0026*/ 	.short	0x0048
        /*0028*/ 	.byte	0x00, 0xf4, 0x21, 0x00


	//----- nvinfo : EIATTR_KPARAM_INFO
	.align		4
.L_13:
        /*002c*/ 	.byte	0x04, 0x17
        /*002e*/ 	.short	(.L_15 - .L_14)
.L_14:
        /*0030*/ 	.word	0x00000000
        /*0034*/ 	.short	0x0008
        /*0036*/ 	.short	0x0040
        /*0038*/ 	.byte	0x00, 0xf0, 0x11, 0x00


	//----- nvinfo : EIATTR_KPARAM_INFO
	.align		4
.L_15:
        /*003c*/ 	.byte	0x04, 0x17
        /*003e*/ 	.short	(.L_17 - .L_16)
.L_16:
        /*0040*/ 	.word	0x00000000
        /*0044*/ 	.short	0x0007
        /*0046*/ 	.short	0x0038
        /*0048*/ 	.byte	0x00, 0xf4, 0x21, 0x00


	//----- nvinfo : EIATTR_KPARAM_INFO
	.align		4
.L_17:
        /*004c*/ 	.byte	0x04, 0x17
        /*004e*/ 	.short	(.L_19 - .L_18)
.L_18:
        /*0050*/ 	.word	0x00000000
        /*0054*/ 	.short	0x0006
        /*0056*/ 	.short	0x0030
        /*0058*/ 	.byte	0x00, 0xf4, 0x21, 0x00


	//----- nvinfo : EIATTR_KPARAM_INFO
	.align		4
.L_19:
        /*005c*/ 	.byte	0x04, 0x17
        /*005e*/ 	.short	(.L_21 - .L_20)
.L_20:
        /*0060*/ 	.word	0x00000000
        /*0064*/ 	.short	0x0005
        /*0066*/ 	.short	0x0028
        /*0068*/ 	.byte	0x00, 0xf4, 0x21, 0x00


	//----- nvinfo : EIATTR_KPARAM_INFO
	.align		4
.L_21:
        /*006c*/ 	.byte	0x04, 0x17
        /*006e*/ 	.short	(.L_23 - .L_22)
.L_22:
        /*0070*/ 	.word	0x00000000
        /*0074*/ 	.short	0x0004
        /*0076*/ 	.short	0x0020
        /*0078*/ 	.byte	0x00, 0xf4, 0x21, 0x00


	//----- nvinfo : EIATTR_KPARAM_INFO
	.align		4
.L_23:
        /*007c*/ 	.byte	0x04, 0x17
        /*007e*/ 	.short	(.L_25 - .L_24)
.L_24:
        /*0080*/ 	.word	0x00000000
        /*0084*/ 	.short	0x0003
        /*0086*/ 	.short	0x0018
        /*0088*/ 	.byte	0x00, 0xf4, 0x21, 0x00


	//----- nvinfo : EIATTR_KPARAM_INFO
	.align		4
.L_25:
        /*008c*/ 	.byte	0x04, 0x17
        /*008e*/ 	.short	(.L_27 - .L_26)
.L_26:
        /*0090*/ 	.word	0x00000000
        /*0094*/ 	.short	0x0002
        /*0096*/ 	.short	0x0010
        /*0098*/ 	.byte	0x00, 0xf4, 0x21, 0x00


	//----- nvinfo : EIATTR_KPARAM_INFO
	.align		4
.L_27:
        /*009c*/ 	.byte	0x04, 0x17
        /*009e*/ 	.short	(.L_29 - .L_28)
.L_28:
        /*00a0*/ 	.word	0x00000000
        /*00a4*/ 	.short	0x0001
        /*00a6*/ 	.short	0x0008
        /*00a8*/ 	.byte	0x00, 0xf4, 0x21, 0x00


	//----- nvinfo : EIATTR_KPARAM_INFO
	.align		4
.L_29:
        /*00ac*/ 	.byte	0x04, 0x17
        /*00ae*/ 	.short	(.L_31 - .L_30)
.L_30:
        /*00b0*/ 	.word	0x00000000
        /*00b4*/ 	.short	0x0000
        /*00b6*/ 	.short	0x0000
        /*00b8*/ 	.byte	0x00, 0xf4, 0x21, 0x00


	//----- nvinfo : EIATTR_MAXREG_COUNT
	.align		4
.L_31:
        /*00bc*/ 	.byte	0x03, 0x1b
        /*00be*/ 	.short	0x0080


	//----- nvinfo : EIATTR_EXIT_INSTR_OFFSETS
	.align		4
        /*00c0*/ 	.byte	0x04, 0x1c
        /*00c2*/ 	.short	(.L_33 - .L_32)


	//   ....[0]....
.L_32:
        /*00c4*/ 	.word	0x00000380


	//----- nvinfo : EIATTR_REQNTID
	.align		4
.L_33:
        /*00c8*/ 	.byte	0x04, 0x10
        /*00ca*/ 	.short	(.L_35 - .L_34)
.L_34:
        /*00cc*/ 	.word	0x00000200
        /*00d0*/ 	.word	0x00000001
        /*00d4*/ 	.word	0x00000001
.L_35:


//--------------------- .nv.callgraph             --------------------------
	.section	.nv.callgraph,"",@"SHT_CUDA_CALLGRAPH"
	.align	4
	.sectionentsize	8
	.align		4
        /*0000*/ 	.word	0x00000000
	.align		4
        /*0004*/ 	.word	0xffffffff
	.align		4
        /*0008*/ 	.word	0x00000000
	.align		4
        /*000c*/ 	.word	0xfffffffe
	.align		4
        /*0010*/ 	.word	0x00000000
	.align		4
        /*0014*/ 	.word	0xfffffffd
	.align		4
        /*0018*/ 	.word	0x00000000
	.align		4
        /*001c*/ 	.word	0xfffffffc


//--------------------- .nv.rel.action            --------------------------
	.section	.nv.rel.action,"",@"SHT_CUDA_RELOCINFO"
	.align	8
	.sectionentsize	8
        /*0000*/ 	.byte	0x73, 0x00, 0x00, 0x00, 0x00, 0x00, 0x00, 0x00, 0x00, 0x00, 0x00, 0x11, 0x25, 0x00, 0x05, 0x36


//--------------------- .nv.constant0.triton_     --------------------------
	.section	.nv.constant0.triton_,"a",@progbits
	.sectionflags	@""
	.align	4
.nv.constant0.triton_:
	.zero		432


//--------------------- .text.triton_             --------------------------
	.section	.text.triton_,"ax",@progbits
	.sectioninfo	@"SHI_REGISTERS=22"
	.align	128
        .global         triton_
        .type           triton_,@function
        .size           triton_,(.L_x_1 - triton_)
        .other          triton_,@"STO_CUDA_ENTRY STV_DEFAULT"
triton_:
.text.triton_:
[----:B------:R-:W-:Y:S02]  /*0000*/  IMAD.MOV.U32 R1, RZ, RZ, c[0x0][0x28] ;  /* 0x00000a00ff017624 */ /* 0x000fe400078e00ff */
[----:B------:R-:W0:Y:S01]  /*0010*/  S2R R0, SR_TID.X ;  /* 0x0000000000007919 */ /* 0x000e220000002100 */
[----:B------:R-:W-:Y:S01]  /*0020*/  MOV R17, 0x2 ;  /* 0x0000000200117802 */ /* 0x000fe20000000f00 */
[----:B------:R-:W-:Y:S02]  /*0030*/  ULDC.64 UR4, c[0x0][0x118] ;  /* 0x0000460000047ab9 */ /* 0x000fe40000000a00 */
[----:B------:R-:W1:Y:S01]  /*0040*/  S2R R3, SR_CTAID.X ;  /* 0x0000000000037919 */ /* 0x000e620000002500 */
[----:B0-----:R-:W-:-:S05]  /*0050*/  LOP3.LUT R0, R0, 0x1ff, RZ, 0xc0, !PT ;  /* 0x000001ff00007812 */ /* 0x001fca00078ec0ff */
[----:B-1----:R-:W-:-:S04]  /*0060*/  IMAD R0, R3, 0x200, R0 ;  /* 0x0000020003007824 */ /* 0x002fc800078e0200 */
[----:B------:R-:W-:-:S05]  /*0070*/  IMAD.HI R2, R0, 0x2aaaaaab, RZ ;  /* 0x2aaaaaab00027827 */ /* 0x000fca00078e02ff */
[----:B------:R-:W-:-:S04]  /*0080*/  SHF.R.U32.HI R3, RZ, 0x1f, R2 ;  /* 0x0000001fff037819 */ /* 0x000fc80000011602 */
[----:B------:R-:W-:-:S05]  /*0090*/  LEA.HI.SX32 R7, R2, R3, 0x17 ;  /* 0x0000000302077211 */ /* 0x000fca00078fbaff */
[----:B------:R-:W-:-:S04]  /*00a0*/  IMAD.WIDE R2, R7, R17, c[0x0][0x180] ;  /* 0x0000600007027625 */ /* 0x000fc800078e0211 */
[CC--:B------:R-:W-:Y:S01]  /*00b0*/  IMAD.WIDE R4, R7.reuse, R17.reuse, c[0x0][0x188] ;  /* 0x0000620007047625 */ /* 0x0c0fe200078e0211 */
[----:B------:R0:W2:Y:S04]  /*00c0*/  LDG.E.EL.U16 R15, [R2.64] ;  /* 0x00000004020f7981 */ /* 0x0000a8000c2e1500 */
[----:B------:R1:W3:Y:S01]  /*00d0*/  LDG.E.EL.U16 R16, [R4.64] ;  /* 0x0000000404107981 */ /* 0x0002e2000c2e1500 */
[----:B------:R-:W-:Y:S02]  /*00e0*/  IMAD R12, R7, -0xc00, R0 ;  /* 0xfffff400070c7824 */ /* 0x000fe400078e0200 */
[----:B------:R-:W-:Y:S02]  /*00f0*/  IMAD.MOV.U32 R19, RZ, RZ, 0x4 ;  /* 0x00000004ff137424 */ /* 0x000fe400078e00ff */
[C---:B------:R-:W-:Y:S01]  /*0100*/  IMAD.WIDE R10, R12.reuse, R17, c[0x0][0x190] ;  /* 0x000064000c0a7625 */ /* 0x040fe200078e0211 */
[----:B------:R-:W-:-:S03]  /*0110*/  IADD3 R14, R12, 0x3c00, RZ ;  /* 0x00003c000c0e7810 */ /* 0x000fc60007ffe0ff */
[----:B------:R-:W-:Y:S02]  /*0120*/  IMAD.WIDE R8, R0, R19, c[0x0][0x178] ;  /* 0x00005e0000087625 */ /* 0x000fe400078e0213 */
[----:B------:R-:W4:Y:S02]  /*0130*/  LDG.E.EL.U16 R10, [R10.64] ;  /* 0x000000040a0a7981 */ /* 0x000f24000c2e1500 */
[-C--:B------:R-:W-:Y:S02]  /*0140*/  IMAD.WIDE.U32 R6, R14, R17.reuse, c[0x0][0x170] ;  /* 0x00005c000e067625 */ /* 0x080fe400078e0011 */
[----:B------:R3:W5:Y:S02]  /*0150*/  LDG.E R8, [R8.64] ;  /* 0x0000000408087981 */ /* 0x000764000c1e1900 */
[----:B------:R-:W-:Y:S02]  /*0160*/  IMAD.WIDE R12, R12, R17, c[0x0][0x198] ;  /* 0x000066000c0c7625 */ /* 0x000fe400078e0211 */
[----:B------:R-:W4:Y:S02]  /*0170*/  LDG.E.EL.U16 R6, [R6.64] ;  /* 0x0000000406067981 */ /* 0x000f24000c2e1500 */
[----:B-1----:R-:W-:-:S02]  /*0180*/  IMAD.WIDE.U32 R4, R14, R19, c[0x0][0x168] ;  /* 0x00005a000e047625 */ /* 0x002fc400078e0013 */
[----:B------:R-:W4:Y:S02]  /*0190*/  LDG.E.EL.U16 R12, [R12.64] ;  /* 0x000000040c0c7981 */ /* 0x000f24000c2e1500 */
[----:B0-----:R-:W-:Y:S02]  /*01a0*/  IMAD.WIDE R2, R0, R17, c[0x0][0x160] ;  /* 0x0000580000027625 */ /* 0x001fe400078e0211 */
[----:B------:R0:W4:Y:S04]  /*01b0*/  LDG.E.EL R4, [R4.64] ;  /* 0x0000000404047981 */ /* 0x000128000c2e1900 */
[----:B------:R-:W4:Y:S01]  /*01c0*/  LDG.E.U16 R0, [R2.64] ;  /* 0x0000000402007981 */ /* 0x000f22000c1e1500 */
[----:B--2---:R-:W-:-:S04]  /*01d0*/  SHF.L.U32 R14, R15, 0x10, RZ ;  /* 0x000000100f0e7819 */ /* 0x004fc800000006ff */
[----:B------:R-:W-:Y:S01]  /*01e0*/  FSETP.GE.AND P0, PT, R14, RZ, PT ;  /* 0x000000ff0e00720b */ /* 0x000fe20003f06000 */
[----:B---3--:R-:W-:-:S03]  /*01f0*/  IMAD.U32 R9, R16, 0x10000, RZ ;  /* 0x0001000010097824 */ /* 0x008fc600078e00ff */
[----:B------:R-:W-:Y:S02]  /*0200*/  SEL R15, R15, RZ, !P0 ;  /* 0x000000ff0f0f7207 */ /* 0x000fe40004000000 */
[----:B------:R-:W-:Y:S02]  /*0210*/  FSETP.GTU.AND P0, PT, R9, RZ, PT ;  /* 0x000000ff0900720b */ /* 0x000fe40003f0c000 */
[----:B------:R-:W-:Y:S02]  /*0220*/  SHF.L.U32 R15, R15, 0x10, RZ ;  /* 0x000000100f0f7819 */ /* 0x000fe400000006ff */
[----:B------:R-:W-:-:S03]  /*0230*/  SEL R16, R16, RZ, P0 ;  /* 0x000000ff10107207 */ /* 0x000fc60000000000 */
[----:B------:R-:W-:Y:S02]  /*0240*/  FADD R15, RZ, -R15 ;  /* 0x8000000fff0f7221 */ /* 0x000fe40000000000 */
[----:B------:R-:W-:-:S05]  /*0250*/  IMAD.U32 R16, R16, 0x10000, RZ ;  /* 0x0001000010107824 */ /* 0x000fca00078e00ff */
[C---:B------:R-:W-:Y:S02]  /*0260*/  FSETP.GT.AND P0, PT, R15.reuse, R16, PT ;  /* 0x000000100f00720b */ /* 0x040fe40003f04000 */
[----:B------:R-:W-:-:S11]  /*0270*/  FSETP.NAN.AND P1, PT, R15, R15, PT ;  /* 0x0000000f0f00720b */ /* 0x000fd60003f28000 */
[----:B------:R-:W-:-:S05]  /*0280*/  @!P0 FSEL R15, R15, R16, P1 ;  /* 0x000000100f0f8208 */ /* 0x000fca0000800000 */
[----:B------:R-:W-:-:S05]  /*0290*/  FMUL R15, R15, 0.0078740157186985015869 ;  /* 0x3c0102040f0f7820 */ /* 0x000fca0000400000 */
[C---:B------:R-:W-:Y:S02]  /*02a0*/  FSETP.GT.AND P0, PT, R15.reuse, 9.9999997473787516356e-06, PT ;  /* 0x3727c5ac0f00780b */ /* 0x040fe40003f04000 */
[----:B------:R-:W-:Y:S02]  /*02b0*/  FSETP.NAN.AND P1, PT, R15, R15, PT ;  /* 0x0000000f0f00720b */ /* 0x000fe40003f28000 */
[----:B-----5:R-:W-:Y:S01]  /*02c0*/  I2FP.F32.S32 R8, R8 ;  /* 0x0000000800087245 */ /* 0x020fe20000201400 */
[----:B----4-:R-:W-:Y:S01]  /*02d0*/  IMAD.U32 R10, R10, 0x10000, RZ ;  /* 0x000100000a0a7824 */ /* 0x010fe200078e00ff */
[----:B0-----:R-:W-:Y:S02]  /*02e0*/  SHF.L.U32 R5, R6, 0x10, RZ ;  /* 0x0000001006057819 */ /* 0x001fe400000006ff */
[----:B------:R-:W-:-:S05]  /*02f0*/  SHF.L.U32 R7, R12, 0x10, RZ ;  /* 0x000000100c077819 */ /* 0x000fca00000006ff */
[----:B------:R-:W-:Y:S01]  /*0300*/  @!P0 FSEL R15, R15, 9.9999997473787516356e-06, P1 ;  /* 0x3727c5ac0f0f8808 */ /* 0x000fe20000800000 */
[----:B------:R-:W-:Y:S01]  /*0310*/  FADD R4, R4, R5 ;  /* 0x0000000504047221 */ /* 0x000fe20000000000 */
[----:B------:R-:W-:-:S03]  /*0320*/  SHF.L.U32 R0, R0, 0x10, RZ ;  /* 0x0000001000007819 */ /* 0x000fc600000006ff */
[----:B------:R-:W-:-:S04]  /*0330*/  FMUL R15, R8, R15 ;  /* 0x0000000f080f7220 */ /* 0x000fc80000400000 */
[----:B------:R-:W-:-:S04]  /*0340*/  FFMA R7, R10, R15, R7 ;  /* 0x0000000f0a077223 */ /* 0x000fc80000000007 */
[----:B------:R-:W-:-:S05]  /*0350*/  FFMA R0, R7, R4, R0 ;  /* 0x0000000407007223 */ /* 0x000fca0000000000 */
[----:B------:R-:W-:-:S05]  /*0360*/  F2FP.BF16.PACK_AB R0, RZ, R0 ;  /* 0x00000000ff00723e */ /* 0x000fca00000010ff */
[----:B------:R-:W-:Y:S01]  /*0370*/  STG.E.U16 [R2.64], R0 ;  /* 0x0000000002007986 */ /* 0x000fe2000c101504 */
[----:B------:R-:W-:Y:S05]  /*0380*/  EXIT ;  /* 0x000000000000794d */ /* 0x000fea0003800000 */
.L_x_0:
[----:B------:R-:W-:-:S00]  /*0390*/  BRA `(.L_x_0) ;  /* 0xfffffff000007947 */ /* 0x000fc0000383ffff */
[----:B------:R-:W-:-:S00]  /*03a0*/  NOP ;  /* 0x0000000000007918 */ /* 0x000fc00000000000 */
        /* <DEDUP_REMOVED lines=13> */
.L_x_1:
